	.headerflags	@"EF_CUDA_TEXMODE_UNIFIED EF_CUDA_64BIT_ADDRESS EF_CUDA_ACCELERATORS EF_CUDA_SM90 EF_CUDA_VIRTUAL_SM(EF_CUDA_SM90)"
	.elftype	@"ET_EXEC"


//--------------------- .nv.info                  --------------------------
	.section	.nv.info,"",@"SHT_CUDA_INFO"
	.align	4


	//----- nvinfo : EIATTR_REGCOUNT
	.align		4
        /*0000*/ 	.byte	0x04, 0x2f
        /*0002*/ 	.short	(.L_3 - .L_2)
	.align		4
.L_2:
        /*0004*/ 	.word	index@(triton_poi_fused__native_batch_norm_legit_no_training_cat_relu_17)
        /*0008*/ 	.word	0x0000001c


	//----- nvinfo : EIATTR_MIN_STACK_SIZE
	.align		4
.L_3:
        /*000c*/ 	.byte	0x04, 0x12
        /*000e*/ 	.short	(.L_5 - .L_4)
	.align		4
.L_4:
        /*0010*/ 	.word	index@(triton_poi_fused__native_batch_norm_legit_no_training_cat_relu_17)
        /*0014*/ 	.word	0x00000000


	//----- nvinfo : EIATTR_FRAME_SIZE
	.align		4
.L_5:
        /*0018*/ 	.byte	0x04, 0x11
        /*001a*/ 	.short	(.L_7 - .L_6)
	.align		4
.L_6:
        /*001c*/ 	.word	index@(triton_poi_fused__native_batch_norm_legit_no_training_cat_relu_17)
        /*0020*/ 	.word	0x00000000


	//----- nvinfo : EIATTR_MIN_STACK_SIZE
	.align		4
.L_7:
        /*0024*/ 	.byte	0x04, 0x12
        /*0026*/ 	.short	(.L_9 - .L_8)
	.align		4
.L_8:
        /*0028*/ 	.word	index@(triton_poi_fused__native_batch_norm_legit_no_training_cat_relu_17)
        /*002c*/ 	.word	0x00000000
.L_9:


//--------------------- .nv.info.triton_poi_fused__native_batch_norm_legit_no_training_cat_relu_17 --------------------------
	.section	.nv.info.triton_poi_fused__native_batch_norm_legit_no_training_cat_relu_17,"",@"SHT_CUDA_INFO"
	.sectionflags	@""
	.align	4


	//----- nvinfo : EIATTR_CUDA_API_VERSION
	.align		4
        /*0000*/ 	.byte	0x04, 0x37
        /*0002*/ 	.short	(.L_11 - .L_10)
.L_10:
        /*0004*/ 	.word	0x0000007c


	//----- nvinfo : EIATTR_KPARAM_INFO
	.align		4
.L_11:
        /*0008*/ 	.byte	0x04, 0x17
        /*000a*/ 	.short	(.L_13 - .L_12)
.L_12:
        /*000c*/ 	.word	0x00000000
        /*0010*/ 	.short	0x0009
        /*0012*/ 	.short	0x0048
        /*0014*/ 	.byte	0x00, 0xf0, 0x11, 0x00


	//----- nvinfo : EIATTR_KPARAM_INFO
	.align		4
.L_13:
        /*0018*/ 	.byte	0x04, 0x17
        /*001a*/ 	.short	(.L_15 - .L_14)
.L_14:
        /*001c*/ 	.word	0x00000000
        /*0020*/ 	.short	0x0008
        /*0022*/ 	.short	0x0040
        /*0024*/ 	.byte	0x00, 0xf4, 0x21, 0x00


	//----- nvinfo : EIATTR_KPARAM_INFO
	.align		4
.L_15:
        /*0028*/ 	.byte	0x04, 0x17
        /*002a*/ 	.short	(.L_17 - .L_16)
.L_16:
        /*002c*/ 	.word	0x00000000
        /*0030*/ 	.short	0x0007
        /*0032*/ 	.short	0x0038
        /*0034*/ 	.byte	0x00, 0xf4, 0x21, 0x00


	//----- nvinfo : EIATTR_KPARAM_INFO
	.align		4
.L_17:
        /*0038*/ 	.byte	0x04, 0x17
        /*003a*/ 	.short	(.L_19 - .L_18)
.L_18:
        /*003c*/ 	.word	0x00000000
        /*0040*/ 	.short	0x0006
        /*0042*/ 	.short	0x0030
        /*0044*/ 	.byte	0x00, 0xf4, 0x21, 0x00


	//----- nvinfo : EIATTR_KPARAM_INFO
	.align		4
.L_19:
        /*0048*/ 	.byte	0x04, 0x17
        /*004a*/ 	.short	(.L_21 - .L_20)
.L_20:
        /*004c*/ 	.word	0x00000000
        /*0050*/ 	.short	0x0005
        /*0052*/ 	.short	0x0028
        /*0054*/ 	.byte	0x00, 0xf4, 0x21, 0x00


	//----- nvinfo : EIATTR_KPARAM_INFO
	.align		4
.L_21:
        /*0058*/ 	.byte	0x04, 0x17
        /*005a*/ 	.short	(.L_23 - .L_22)
.L_22:
        /*005c*/ 	.word	0x00000000
        /*0060*/ 	.short	0x0004
        /*0062*/ 	.short	0x0020
        /*0064*/ 	.byte	0x00, 0xf4, 0x21, 0x00


	//----- nvinfo : EIATTR_KPARAM_INFO
	.align		4
.L_23:
        /*0068*/ 	.byte	0x04, 0x17
        /*006a*/ 	.short	(.L_25 - .L_24)
.L_24:
        /*006c*/ 	.word	0x00000000
        /*0070*/ 	.short	0x0003
        /*0072*/ 	.short	0x0018
        /*0074*/ 	.byte	0x00, 0xf4, 0x21, 0x00


	//----- nvinfo : EIATTR_KPARAM_INFO
	.align		4
.L_25:
        /*0078*/ 	.byte	0x04, 0x17
        /*007a*/ 	.short	(.L_27 - .L_26)
.L_26:
        /*007c*/ 	.word	0x00000000
        /*0080*/ 	.short	0x0002
        /*0082*/ 	.short	0x0010
        /*0084*/ 	.byte	0x00, 0xf4, 0x21, 0x00


	//----- nvinfo : EIATTR_KPARAM_INFO
	.align		4
.L_27:
        /*0088*/ 	.byte	0x04, 0x17
        /*008a*/ 	.short	(.L_29 - .L_28)
.L_28:
        /*008c*/ 	.word	0x00000000
        /*0090*/ 	.short	0x0001
        /*0092*/ 	.short	0x0008
        /*0094*/ 	.byte	0x00, 0xf4, 0x21, 0x00


	//----- nvinfo : EIATTR_KPARAM_INFO
	.align		4
.L_29:
        /*0098*/ 	.byte	0x04, 0x17
        /*009a*/ 	.short	(.L_31 - .L_30)
.L_30:
        /*009c*/ 	.word	0x00000000
        /*00a0*/ 	.short	0x0000
        /*00a2*/ 	.short	0x0000
        /*00a4*/ 	.byte	0x00, 0xf4, 0x21, 0x00


	//----- nvinfo : EIATTR_SPARSE_MMA_MASK
	.align		4
.L_31:
        /*00a8*/ 	.byte	0x03, 0x50
        /*00aa*/ 	.short	0x0000


	//----- nvinfo : EIATTR_MAXREG_COUNT
	.align		4
        /*00ac*/ 	.byte	0x03, 0x1b
        /*00ae*/ 	.short	0x00ff


	//----- nvinfo : EIATTR_EXIT_INSTR_OFFSETS
	.align		4
        /*00b0*/ 	.byte	0x04, 0x1c
        /*00b2*/ 	.short	(.L_33 - .L_32)


	//   ....[0]....
.L_32:
        /*00b4*/ 	.word	0x000006c0


	//   ....[1]....
        /*00b8*/ 	.word	0x000006e0


	//----- nvinfo : EIATTR_REQNTID
	.align		4
.L_33:
        /*00bc*/ 	.byte	0x04, 0x10
        /*00be*/ 	.short	(.L_35 - .L_34)
.L_34:
        /*00c0*/ 	.word	0x00000080
        /*00c4*/ 	.word	0x00000001
        /*00c8*/ 	.word	0x00000001


	//----- nvinfo : EIATTR_CBANK_PARAM_SIZE
	.align		4
.L_35:
        /*00cc*/ 	.byte	0x03, 0x19
        /*00ce*/ 	.short	0x004c


	//----- nvinfo : EIATTR_PARAM_CBANK
	.align		4
        /*00d0*/ 	.byte	0x04, 0x0a
        /*00d2*/ 	.short	(.L_37 - .L_36)
	.align		4
.L_36:
        /*00d4*/ 	.word	index@(.nv.constant0.triton_poi_fused__native_batch_norm_legit_no_training_cat_relu_17)
        /*00d8*/ 	.short	0x0210
        /*00da*/ 	.short	0x004c


	//----- nvinfo : EIATTR_SW_WAR
	.align		4
.L_37:
        /*00dc*/ 	.byte	0x04, 0x36
        /*00de*/ 	.short	(.L_39 - .L_38)
.L_38:
        /*00e0*/ 	.word	0x00000008
.L_39:


//--------------------- .nv.callgraph             --------------------------
	.section	.nv.callgraph,"",@"SHT_CUDA_CALLGRAPH"
	.align	4
	.sectionentsize	8
	.align		4
        /*0000*/ 	.word	0x00000000
	.align		4
        /*0004*/ 	.word	0xffffffff
	.align		4
        /*0008*/ 	.word	0x00000000
	.align		4
        /*000c*/ 	.word	0xfffffffe
	.align		4
        /*0010*/ 	.word	0x00000000
	.align		4
        /*0014*/ 	.word	0xfffffffd
	.align		4
        /*0018*/ 	.word	0x00000000
	.align		4
        /*001c*/ 	.word	0xfffffffc


//--------------------- .nv.constant4             --------------------------
	.section	.nv.constant4,"a",@progbits
	.align	8
	.align		8
.nv.constant4:
        /*0000*/ 	.dword	_$_str
	.align		8
        /*0008*/ 	.dword	_$_str_$_2


//--------------------- .text.triton_poi_fused__native_batch_norm_legit_no_training_cat_relu_17 --------------------------
	.section	.text.triton_poi_fused__native_batch_norm_legit_no_training_cat_relu_17,"ax",@progbits
	.align	128
        .global         triton_poi_fused__native_batch_norm_legit_no_training_cat_relu_17
        .type           triton_poi_fused__native_batch_norm_legit_no_training_cat_relu_17,@function
        .size           triton_poi_fused__native_batch_norm_legit_no_training_cat_relu_17,(.L_x_1 - triton_poi_fused__native_batch_norm_legit_no_training_cat_relu_17)
        .other          triton_poi_fused__native_batch_norm_legit_no_training_cat_relu_17,@"STO_CUDA_ENTRY STV_DEFAULT"
triton_poi_fused__native_batch_norm_legit_no_training_cat_relu_17:
.text.triton_poi_fused__native_batch_norm_legit_no_training_cat_relu_17:
[----:B------:R-:W0:Y:S01]  /*0000*/  LDC R1, c[0x0][0x28] ;  /* 0x00000a00ff017b82 */ /* 0x000e220000000800 */
[----:B------:R-:W1:Y:S07]  /*0010*/  S2R R0, SR_TID.X ;  /* 0x0000000000007919 */ /* 0x000e6e0000002100 */
[----:B------:R-:W2:Y:S01]  /*0020*/  LDC.64 R8, c[0x0][0x230] ;  /* 0x00008c00ff087b82 */ /* 0x000ea20000000a00 */
[----:B------:R-:W-:Y:S01]  /*0030*/  IMAD.MOV.U32 R11, RZ, RZ, RZ ;  /* 0x000000ffff0b7224 */ /* 0x000fe200078e00ff */
[----:B------:R-:W-:Y:S01]  /*0040*/  ULDC.64 UR4, c[0x0][0x208] ;  /* 0x0000820000047ab9 */ /* 0x000fe20000000a00 */
[----:B------:R-:W3:Y:S05]  /*0050*/  S2R R3, SR_CTAID.X ;  /* 0x0000000000037919 */ /* 0x000eea0000002500 */
[----:B------:R-:W4:Y:S01]  /*0060*/  LDC.64 R6, c[0x0][0x220] ;  /* 0x00008800ff067b82 */ /* 0x000f220000000a00 */
[----:B------:R-:W-:Y:S01]  /*0070*/  IMAD.MOV.U32 R12, RZ, RZ, RZ ;  /* 0x000000ffff0c7224 */ /* 0x000fe200078e00ff */
[----:B------:R-:W-:-:S06]  /*0080*/  MOV R15, RZ ;  /* 0x000000ff000f7202 */ /* 0x000fcc0000000f00 */
[----:B------:R-:W5:Y:S01]  /*0090*/  LDC.64 R18, c[0x0][0x228] ;  /* 0x00008a00ff127b82 */ /* 0x000f620000000a00 */
[----:B-1----:R-:W-:-:S05]  /*00a0*/  IMAD.SHL.U32 R0, R0, 0x2, RZ ;  /* 0x0000000200007824 */ /* 0x002fca00078e00ff */
[----:B------:R-:W-:-:S04]  /*00b0*/  LOP3.LUT R0, R0, 0xfe, RZ, 0xc0, !PT ;  /* 0x000000fe00007812 */ /* 0x000fc800078ec0ff */
[----:B---3--:R-:W-:-:S04]  /*00c0*/  LEA R10, R3, R0, 0x8 ;  /* 0x00000000030a7211 */ /* 0x008fc800078e40ff */
[----:B------:R-:W-:Y:S01]  /*00d0*/  SHF.R.S32.HI R3, RZ, 0x1f, R10 ;  /* 0x0000001fff037819 */ /* 0x000fe2000001140a */
[C---:B------:R-:W-:Y:S01]  /*00e0*/  IMAD.HI R13, R10.reuse, 0x38e38e39, RZ ;  /* 0x38e38e390a0d7827 */ /* 0x040fe200078e02ff */
[----:B------:R-:W-:Y:S02]  /*00f0*/  ISETP.GE.AND P0, PT, R10, 0x1200, PT ;  /* 0x000012000a00780c */ /* 0x000fe40003f06270 */
[----:B------:R-:W-:Y:S02]  /*0100*/  LEA.HI R0, R3, R10, RZ, 0x4 ;  /* 0x0000000a03007211 */ /* 0x000fe400078f20ff */
[----:B------:R-:W-:Y:S02]  /*0110*/  SHF.R.U32.HI R4, RZ, 0x1f, R13 ;  /* 0x0000001fff047819 */ /* 0x000fe4000001160d */
[----:B------:R-:W-:Y:S02]  /*0120*/  SHF.R.S32.HI R17, RZ, 0x4, R0 ;  /* 0x00000004ff117819 */ /* 0x000fe40000011400 */
[----:B------:R-:W-:Y:S01]  /*0130*/  LOP3.LUT R5, R0, 0xfffffff0, RZ, 0xc0, !PT ;  /* 0xfffffff000057812 */ /* 0x000fe200078ec0ff */
[----:B------:R-:W-:Y:S01]  /*0140*/  HFMA2.MMA R0, -RZ, RZ, 0, 0 ;  /* 0x00000000ff007435 */ /* 0x000fe200000001ff */
[----:B------:R-:W-:Y:S01]  /*0150*/  LEA.HI.SX32 R13, R13, R4, 0x18 ;  /* 0x000000040d0d7211 */ /* 0x000fe200078fc2ff */
[----:B------:R-:W-:-:S04]  /*0160*/  IMAD.HI R2, R17, 0x38e38e39, RZ ;  /* 0x38e38e3911027827 */ /* 0x000fc800078e02ff */
[----:B------:R-:W-:Y:S01]  /*0170*/  IMAD.IADD R4, R10, 0x1, -R5 ;  /* 0x000000010a047824 */ /* 0x000fe200078e0a05 */
[----:B------:R-:W-:-:S04]  /*0180*/  SHF.R.U32.HI R3, RZ, 0x1f, R2 ;  /* 0x0000001fff037819 */ /* 0x000fc80000011602 */
[----:B------:R-:W-:-:S05]  /*0190*/  LEA.HI.SX32 R2, R2, R3, 0x1c ;  /* 0x0000000302027211 */ /* 0x000fca00078fe2ff */
[----:B------:R-:W-:Y:S02]  /*01a0*/  IMAD R17, R2, -0x48, R17 ;  /* 0xffffffb802117824 */ /* 0x000fe400078e0211 */
[----:B------:R-:W1:Y:S02]  /*01b0*/  LDC.64 R2, c[0x0][0x218] ;  /* 0x00008600ff027b82 */ /* 0x000e640000000a00 */
[----:B--2---:R-:W-:Y:S01]  /*01c0*/  IMAD.WIDE R8, R17, 0x4, R8 ;  /* 0x0000000411087825 */ /* 0x004fe200078e0208 */
[----:B------:R-:W-:-:S04]  /*01d0*/  LEA R4, R13, R4, 0x6 ;  /* 0x000000040d047211 */ /* 0x000fc800078e30ff */
[----:B------:R-:W2:Y:S04]  /*01e0*/  @!P0 LDG.E.EL R11, desc[UR4][R8.64] ;  /* 0x00000004080b8981 */ /* 0x000ea8000c2e1900 */
[----:B------:R3:W2:Y:S01]  /*01f0*/  @!P0 LDG.E.EL R0, desc[UR4][R8.64] ;  /* 0x0000000408008981 */ /* 0x0006a2000c2e1900 */
[C---:B------:R-:W-:Y:S01]  /*0200*/  IMAD R4, R17.reuse, 0x10, R4 ;  /* 0x0000001011047824 */ /* 0x040fe200078e0204 */
[C---:B------:R-:W-:Y:S01]  /*0210*/  ISETP.GT.AND P6, PT, R17.reuse, 0x43, !P0 ;  /* 0x000000431100780c */ /* 0x040fe200047c4270 */
[C---:B----4-:R-:W-:Y:S01]  /*0220*/  IMAD.WIDE R24, R17.reuse, 0x4, R6 ;  /* 0x0000000411187825 */ /* 0x050fe200078e0206 */
[----:B------:R-:W-:Y:S01]  /*0230*/  ISETP.GE.AND P1, PT, R17, 0x44, PT ;  /* 0x000000441100780c */ /* 0x000fe20003f26270 */
[----:B------:R-:W4:Y:S01]  /*0240*/  LDC.64 R6, c[0x0][0x240] ;  /* 0x00009000ff067b82 */ /* 0x000f220000000a00 */
[----:B------:R-:W-:-:S05]  /*0250*/  IADD3 R21, R4, -0x440, RZ ;  /* 0xfffffbc004157810 */ /* 0x000fca0007ffe0ff */
[----:B-1----:R-:W-:Y:S01]  /*0260*/  IMAD.WIDE R20, R21, 0x4, R2 ;  /* 0x0000000415147825 */ /* 0x002fe200078e0202 */
[----:B------:R-:W-:Y:S01]  /*0270*/  CS2R R2, SRZ ;  /* 0x0000000000027805 */ /* 0x000fe2000001ff00 */
[----:B------:R-:W1:Y:S02]  /*0280*/  LDC.64 R4, c[0x0][0x210] ;  /* 0x00008400ff047b82 */ /* 0x000e640000000a00 */
[----:B------:R-:W2:Y:S04]  /*0290*/  @P6 LDG.E.EL R12, desc[UR4][R24.64+-0x110] ;  /* 0xfffef004180c6981 */ /* 0x000ea8000c2e1900 */
[----:B------:R5:W2:Y:S02]  /*02a0*/  @P6 LDG.E.64 R2, desc[UR4][R20.64] ;  /* 0x0000000414026981 */ /* 0x000aa4000c1e1b00 */
[----:B---3--:R-:W3:Y:S02]  /*02b0*/  LDC.64 R8, c[0x0][0x238] ;  /* 0x00008e00ff087b82 */ /* 0x008ee40000000a00 */
[----:B------:R-:W2:Y:S01]  /*02c0*/  @P6 LDG.E.EL R15, desc[UR4][R24.64+-0x110] ;  /* 0xfffef004180f6981 */ /* 0x000ea2000c2e1900 */
[----:B------:R-:W-:Y:S01]  /*02d0*/  IMAD R14, R13, -0x480, R10 ;  /* 0xfffffb800d0e7824 */ /* 0x000fe200078e020a */
[----:B------:R-:W-:-:S03]  /*02e0*/  ISETP.LT.AND P3, PT, R10, 0x1200, !P1 ;  /* 0x000012000a00780c */ /* 0x000fc60004f61270 */
[----:B------:R-:W-:Y:S01]  /*02f0*/  IMAD R23, R13, 0x440, R14 ;  /* 0x000004400d177824 */ /* 0x000fe200078e020e */
[----:B------:R-:W-:Y:S01]  /*0300*/  HFMA2.MMA R14, -RZ, RZ, 0, 0 ;  /* 0x00000000ff0e7435 */ /* 0x000fe200000001ff */
[----:B------:R-:W-:Y:S02]  /*0310*/  IMAD.MOV.U32 R13, RZ, RZ, RZ ;  /* 0x000000ffff0d7224 */ /* 0x000fe400078e00ff */
[----:B-1----:R-:W-:Y:S01]  /*0320*/  IMAD.WIDE R22, R23, 0x4, R4 ;  /* 0x0000000417167825 */ /* 0x002fe200078e0204 */
[----:B------:R-:W-:-:S03]  /*0330*/  CS2R R4, SRZ ;  /* 0x0000000000047805 */ /* 0x000fc6000001ff00 */
[----:B-----5:R-:W-:-:S03]  /*0340*/  IMAD.WIDE R20, R17, 0x4, R18 ;  /* 0x0000000411147825 */ /* 0x020fc600078e0212 */
[----:B------:R-:W5:Y:S01]  /*0350*/  @P3 LDG.E.64 R4, desc[UR4][R22.64] ;  /* 0x0000000416043981 */ /* 0x000f62000c1e1b00 */
[C---:B---3--:R-:W-:Y:S01]  /*0360*/  IMAD.WIDE R8, R17.reuse, 0x4, R8 ;  /* 0x0000000411087825 */ /* 0x048fe200078e0208 */
[----:B------:R-:W-:Y:S02]  /*0370*/  CS2R R18, SRZ ;  /* 0x0000000000127805 */ /* 0x000fe4000001ff00 */
[----:B------:R-:W3:Y:S01]  /*0380*/  @!P0 LDG.E.EL R13, desc[UR4][R20.64] ;  /* 0x00000004140d8981 */ /* 0x000ee2000c2e1900 */
[----:B----4-:R-:W-:Y:S01]  /*0390*/  IMAD.WIDE R6, R17, 0x4, R6 ;  /* 0x0000000411067825 */ /* 0x010fe200078e0206 */
[----:B------:R-:W-:Y:S02]  /*03a0*/  CS2R R16, SRZ ;  /* 0x0000000000107805 */ /* 0x000fe4000001ff00 */
[----:B------:R-:W4:Y:S04]  /*03b0*/  @!P0 LDG.E.EL R14, desc[UR4][R20.64] ;  /* 0x00000004140e8981 */ /* 0x000f28000c2e1900 */
[----:B------:R-:W4:Y:S04]  /*03c0*/  @!P0 LDG.E.EL R16, desc[UR4][R8.64] ;  /* 0x0000000408108981 */ /* 0x000f28000c2e1900 */
[----:B------:R1:W4:Y:S04]  /*03d0*/  @!P0 LDG.E.EL R17, desc[UR4][R8.64] ;  /* 0x0000000408118981 */ /* 0x000328000c2e1900 */
[----:B------:R-:W4:Y:S04]  /*03e0*/  @!P0 LDG.E.EL R19, desc[UR4][R6.64] ;  /* 0x0000000406138981 */ /* 0x000f28000c2e1900 */
[----:B------:R1:W4:Y:S02]  /*03f0*/  @!P0 LDG.E.EL R18, desc[UR4][R6.64] ;  /* 0x0000000406128981 */ /* 0x000324000c2e1900 */
[----:B01----:R-:W-:Y:S01]  /*0400*/  IMAD.MOV.U32 R9, RZ, RZ, 0x3e800000 ;  /* 0x3e800000ff097424 */ /* 0x003fe200078e00ff */
[----:B------:R-:W0:Y:S02]  /*0410*/  LDC.64 R6, c[0x0][0x248] ;  /* 0x00009200ff067b82 */ /* 0x000e240000000a00 */
[----:B0-----:R-:W-:-:S04]  /*0420*/  IMAD.WIDE R6, R10, 0x4, R6 ;  /* 0x000000040a067825 */ /* 0x001fc800078e0206 */
[----:B--2---:R-:W-:Y:S01]  /*0430*/  FADD R11, R11, 9.9999997473787516356e-06 ;  /* 0x3727c5ac0b0b7421 */ /* 0x004fe20000000000 */
[----:B------:R-:W-:-:S05]  /*0440*/  FADD R0, R0, 9.9999997473787516356e-06 ;  /* 0x3727c5ac00007421 */ /* 0x000fca0000000000 */
[----:B------:R-:W0:Y:S08]  /*0450*/  MUFU.SQRT R11, R11 ;  /* 0x0000000b000b7308 */ /* 0x000e300000002000 */
[----:B------:R-:W1:Y:S01]  /*0460*/  MUFU.SQRT R0, R0 ;  /* 0x0000000000007308 */ /* 0x000e620000002000 */
[----:B0-----:R-:W-:Y:S02]  /*0470*/  FSETP.GT.AND P5, PT, R11, 8.50705917302346158658e+37, PT ;  /* 0x7e8000000b00780b */ /* 0x001fe40003fa4000 */
[----:B------:R-:W-:-:S02]  /*0480*/  SEL R21, R12, RZ, P6 ;  /* 0x000000ff0c157207 */ /* 0x000fc40003000000 */
[----:B------:R-:W-:Y:S02]  /*0490*/  SEL R20, R2, RZ, P6 ;  /* 0x000000ff02147207 */ /* 0x000fe40003000000 */
[C---:B-1----:R-:W-:Y:S02]  /*04a0*/  FSETP.GT.AND P4, PT, R0.reuse, 8.50705917302346158658e+37, PT ;  /* 0x7e8000000000780b */ /* 0x042fe40003f84000 */
[----:B------:R-:W-:Y:S02]  /*04b0*/  SEL R22, R3, RZ, P6 ;  /* 0x000000ff03167207 */ /* 0x000fe40003000000 */
[----:B------:R-:W-:Y:S01]  /*04c0*/  SEL R15, R15, RZ, P6 ;  /* 0x000000ff0f0f7207 */ /* 0x000fe20003000000 */
[----:B------:R-:W0:Y:S01]  /*04d0*/  LDC.64 R2, c[0x0][0x250] ;  /* 0x00009400ff027b82 */ /* 0x000e220000000a00 */
[C---:B------:R-:W-:Y:S02]  /*04e0*/  FSETP.GEU.AND P2, PT, R11.reuse, 1.175494350822287508e-38, PT ;  /* 0x008000000b00780b */ /* 0x040fe40003f4e000 */
[----:B------:R-:W-:Y:S01]  /*04f0*/  FSETP.GEU.AND P6, PT, R0, 1.175494350822287508e-38, PT ;  /* 0x008000000000780b */ /* 0x000fe20003fce000 */
[----:B------:R-:W-:-:S04]  /*0500*/  @P5 FMUL R11, R11, 0.25 ;  /* 0x3e8000000b0b5820 */ /* 0x000fc80000400000 */
[----:B------:R-:W-:-:S06]  /*0510*/  @P4 FMUL R0, R0, 0.25 ;  /* 0x3e80000000004820 */ /* 0x000fcc0000400000 */
[----:B------:R-:W-:Y:S02]  /*0520*/  @!P2 FMUL R11, R11, 16777216 ;  /* 0x4b8000000b0ba820 */ /* 0x000fe40000400000 */
[----:B------:R-:W-:-:S04]  /*0530*/  @!P6 FMUL R0, R0, 16777216 ;  /* 0x4b8000000000e820 */ /* 0x000fc80000400000 */
[----:B------:R-:W1:Y:S01]  /*0540*/  MUFU.RCP R11, R11 ;  /* 0x0000000b000b7308 */ /* 0x000e620000001000 */
[----:B------:R-:W-:-:S07]  /*0550*/  FSEL R8, R9, 1, P5 ;  /* 0x3f80000009087808 */ /* 0x000fce0002800000 */
[----:B------:R-:W2:Y:S01]  /*0560*/  MUFU.RCP R0, R0 ;  /* 0x0000000000007308 */ /* 0x000ea20000001000 */
[----:B------:R-:W-:Y:S01]  /*0570*/  FSEL R9, R9, 1, P4 ;  /* 0x3f80000009097808 */ /* 0x000fe20002000000 */
[----:B------:R-:W-:Y:S01]  /*0580*/  @!P2 FMUL R8, R8, 16777216 ;  /* 0x4b8000000808a820 */ /* 0x000fe20000400000 */
[----:B-----5:R-:W-:Y:S01]  /*0590*/  SEL R4, R4, RZ, P3 ;  /* 0x000000ff04047207 */ /* 0x020fe20001800000 */
[----:B------:R-:W-:Y:S01]  /*05a0*/  @P1 FADD R4, R20, R21 ;  /* 0x0000001514041221 */ /* 0x000fe20000000000 */
[----:B------:R-:W-:Y:S01]  /*05b0*/  SEL R5, R5, RZ, P3 ;  /* 0x000000ff05057207 */ /* 0x000fe20001800000 */
[----:B------:R-:W-:Y:S01]  /*05c0*/  @!P6 FMUL R9, R9, 16777216 ;  /* 0x4b8000000909e820 */ /* 0x000fe20000400000 */
[----:B------:R-:W-:Y:S01]  /*05d0*/  @P1 FADD R5, R22, R15 ;  /* 0x0000000f16051221 */ /* 0x000fe20000000000 */
[----:B-1----:R-:W-:Y:S01]  /*05e0*/  FMUL R8, R11, R8 ;  /* 0x000000080b087220 */ /* 0x002fe20000400000 */
[----:B---3--:R-:W-:Y:S02]  /*05f0*/  FADD R13, R4, -R13 ;  /* 0x8000000d040d7221 */ /* 0x008fe40000000000 */
[----:B----4-:R-:W-:Y:S01]  /*0600*/  FADD R14, R5, -R14 ;  /* 0x8000000e050e7221 */ /* 0x010fe20000000000 */
[----:B--2---:R-:W-:Y:S01]  /*0610*/  FMUL R9, R0, R9 ;  /* 0x0000000900097220 */ /* 0x004fe20000400000 */
[----:B------:R-:W-:-:S03]  /*0620*/  FMUL R8, R13, R8 ;  /* 0x000000080d087220 */ /* 0x000fc60000400000 */
[----:B------:R-:W-:Y:S01]  /*0630*/  FMUL R9, R14, R9 ;  /* 0x000000090e097220 */ /* 0x000fe20000400000 */
[----:B------:R-:W-:-:S03]  /*0640*/  FFMA R8, R8, R16, R19 ;  /* 0x0000001008087223 */ /* 0x000fc60000000013 */
[----:B------:R-:W-:Y:S01]  /*0650*/  FFMA R9, R9, R17, R18 ;  /* 0x0000001109097223 */ /* 0x000fe20000000012 */
[----:B------:R1:W-:Y:S01]  /*0660*/  @!P0 STG.E.64 desc[UR4][R6.64], R4 ;  /* 0x0000000406008986 */ /* 0x0003e2000c101b04 */
[----:B------:R-:W-:-:S03]  /*0670*/  FSETP.GEU.AND P1, PT, R8, RZ, PT ;  /* 0x000000ff0800720b */ /* 0x000fc60003f2e000 */
[C---:B------:R-:W-:Y:S01]  /*0680*/  FSETP.GEU.AND P2, PT, R9.reuse, RZ, PT ;  /* 0x000000ff0900720b */ /* 0x040fe20003f4e000 */
[----:B0-----:R-:W-:Y:S01]  /*0690*/  IMAD.WIDE R2, R10, 0x4, R2 ;  /* 0x000000040a027825 */ /* 0x001fe200078e0202 */
[----:B------:R-:W-:Y:S02]  /*06a0*/  FSEL R8, R8, RZ, P1 ;  /* 0x000000ff08087208 */ /* 0x000fe40000800000 */
[----:B------:R-:W-:Y:S01]  /*06b0*/  FSEL R9, R9, RZ, P2 ;  /* 0x000000ff09097208 */ /* 0x000fe20001000000 */
[----:B------:R-:W-:Y:S08]  /*06c0*/  @P0 EXIT ;  /* 0x000000000000094d */ /* 0x000ff00003800000 */
[----:B------:R-:W-:Y:S01]  /*06d0*/  STG.E.64 desc[UR4][R2.64], R8 ;  /* 0x0000000802007986 */ /* 0x000fe2000c101b04 */
[----:B------:R-:W-:Y:S05]  /*06e0*/  EXIT ;  /* 0x000000000000794d */ /* 0x000fea0003800000 */
.L_x_0:
[----:B------:R-:W-:-:S00]  /*06f0*/  BRA `(.L_x_0) ;  /* 0xfffffffc00fc7947 */ /* 0x000fc0000383ffff */
[----:B------:R-:W-:-:S00]  /*0700*/  NOP ;  /* 0x0000000000007918 */ /* 0x000fc00000000000 */
[----:B------:R-:W-:-:S00]  /*0710*/  NOP ;  /* 0x0000000000007918 */ /* 0x000fc00000000000 */
[----:B------:R-:W-:-:S00]  /*0720*/  NOP ;  /* 0x0000000000007918 */ /* 0x000fc00000000000 */
[----:B------:R-:W-:-:S00]  /*0730*/  NOP ;  /* 0x0000000000007918 */ /* 0x000fc00000000000 */
[----:B------:R-:W-:-:S00]  /*0740*/  NOP ;  /* 0x0000000000007918 */ /* 0x000fc00000000000 */
[----:B------:R-:W-:-:S00]  /*0750*/  NOP ;  /* 0x0000000000007918 */ /* 0x000fc00000000000 */
[----:B------:R-:W-:-:S00]  /*0760*/  NOP ;  /* 0x0000000000007918 */ /* 0x000fc00000000000 */
[----:B------:R-:W-:-:S00]  /*0770*/  NOP ;  /* 0x0000000000007918 */ /* 0x000fc00000000000 */
.L_x_1:


//--------------------- .nv.global.init           --------------------------
	.section	.nv.global.init,"aw",@progbits
.nv.global.init:
	.type		_$_str,@object
	.size		_$_str,(_$_str_$_2 - _$_str)
_$_str:
        /*0000*/ 	.byte	0x5f, 0x5f, 0x43, 0x55, 0x44, 0x41, 0x5f, 0x46, 0x54, 0x5a, 0x00
	.type		_$_str_$_2,@object
	.size		_$_str_$_2,(.L_1 - _$_str_$_2)
_$_str_$_2:
        /*000b*/ 	.byte	0x5f, 0x5f, 0x43, 0x55, 0x44, 0x41, 0x5f, 0x50, 0x52, 0x45, 0x43, 0x5f, 0x53, 0x51, 0x52, 0x54
        /*001b*/ 	.byte	0x00
.L_1:


//--------------------- .nv.constant0.triton_poi_fused__native_batch_norm_legit_no_training_cat_relu_17 --------------------------
	.section	.nv.constant0.triton_poi_fused__native_batch_norm_legit_no_training_cat_relu_17,"a",@progbits
	.sectionflags	@""
	.align	4
.nv.constant0.triton_poi_fused__native_batch_norm_legit_no_training_cat_relu_17:
	.zero		604
